	.headerflags	@"EF_CUDA_TEXMODE_UNIFIED EF_CUDA_64BIT_ADDRESS EF_CUDA_ACCELERATORS EF_CUDA_SM90 EF_CUDA_VIRTUAL_SM(EF_CUDA_SM90)"
	.elftype	@"ET_EXEC"


//--------------------- .nv.info                  --------------------------
	.section	.nv.info,"",@"SHT_CUDA_INFO"
	.align	4


	//----- nvinfo : EIATTR_REGCOUNT
	.align		4
        /*0000*/ 	.byte	0x04, 0x2f
        /*0002*/ 	.short	(.L_3 - .L_2)
	.align		4
.L_2:
        /*0004*/ 	.word	index@(triton_poi_fused__native_batch_norm_legit_no_training_leaky_relu_28)
        /*0008*/ 	.word	0x00000010


	//----- nvinfo : EIATTR_MIN_STACK_SIZE
	.align		4
.L_3:
        /*000c*/ 	.byte	0x04, 0x12
        /*000e*/ 	.short	(.L_5 - .L_4)
	.align		4
.L_4:
        /*0010*/ 	.word	index@(triton_poi_fused__native_batch_norm_legit_no_training_leaky_relu_28)
        /*0014*/ 	.word	0x00000000


	//----- nvinfo : EIATTR_FRAME_SIZE
	.align		4
.L_5:
        /*0018*/ 	.byte	0x04, 0x11
        /*001a*/ 	.short	(.L_7 - .L_6)
	.align		4
.L_6:
        /*001c*/ 	.word	index@(triton_poi_fused__native_batch_norm_legit_no_training_leaky_relu_28)
        /*0020*/ 	.word	0x00000000


	//----- nvinfo : EIATTR_MIN_STACK_SIZE
	.align		4
.L_7:
        /*0024*/ 	.byte	0x04, 0x12
        /*0026*/ 	.short	(.L_9 - .L_8)
	.align		4
.L_8:
        /*0028*/ 	.word	index@(triton_poi_fused__native_batch_norm_legit_no_training_leaky_relu_28)
        /*002c*/ 	.word	0x00000000
.L_9:


//--------------------- .nv.info.triton_poi_fused__native_batch_norm_legit_no_training_leaky_relu_28 --------------------------
	.section	.nv.info.triton_poi_fused__native_batch_norm_legit_no_training_leaky_relu_28,"",@"SHT_CUDA_INFO"
	.sectionflags	@""
	.align	4


	//----- nvinfo : EIATTR_CUDA_API_VERSION
	.align		4
        /*0000*/ 	.byte	0x04, 0x37
        /*0002*/ 	.short	(.L_11 - .L_10)
.L_10:
        /*0004*/ 	.word	0x0000007c


	//----- nvinfo : EIATTR_KPARAM_INFO
	.align		4
.L_11:
        /*0008*/ 	.byte	0x04, 0x17
        /*000a*/ 	.short	(.L_13 - .L_12)
.L_12:
        /*000c*/ 	.word	0x00000000
        /*0010*/ 	.short	0x0006
        /*0012*/ 	.short	0x0030
        /*0014*/ 	.byte	0x00, 0xf0, 0x11, 0x00


	//----- nvinfo : EIATTR_KPARAM_INFO
	.align		4
.L_13:
        /*0018*/ 	.byte	0x04, 0x17
        /*001a*/ 	.short	(.L_15 - .L_14)
.L_14:
        /*001c*/ 	.word	0x00000000
        /*0020*/ 	.short	0x0005
        /*0022*/ 	.short	0x0028
        /*0024*/ 	.byte	0x00, 0xf4, 0x21, 0x00


	//----- nvinfo : EIATTR_KPARAM_INFO
	.align		4
.L_15:
        /*0028*/ 	.byte	0x04, 0x17
        /*002a*/ 	.short	(.L_17 - .L_16)
.L_16:
        /*002c*/ 	.word	0x00000000
        /*0030*/ 	.short	0x0004
        /*0032*/ 	.short	0x0020
        /*0034*/ 	.byte	0x00, 0xf4, 0x21, 0x00


	//----- nvinfo : EIATTR_KPARAM_INFO
	.align		4
.L_17:
        /*0038*/ 	.byte	0x04, 0x17
        /*003a*/ 	.short	(.L_19 - .L_18)
.L_18:
        /*003c*/ 	.word	0x00000000
        /*0040*/ 	.short	0x0003
        /*0042*/ 	.short	0x0018
        /*0044*/ 	.byte	0x00, 0xf4, 0x21, 0x00


	//----- nvinfo : EIATTR_KPARAM_INFO
	.align		4
.L_19:
        /*0048*/ 	.byte	0x04, 0x17
        /*004a*/ 	.short	(.L_21 - .L_20)
.L_20:
        /*004c*/ 	.word	0x00000000
        /*0050*/ 	.short	0x0002
        /*0052*/ 	.short	0x0010
        /*0054*/ 	.byte	0x00, 0xf4, 0x21, 0x00


	//----- nvinfo : EIATTR_KPARAM_INFO
	.align		4
.L_21:
        /*0058*/ 	.byte	0x04, 0x17
        /*005a*/ 	.short	(.L_23 - .L_22)
.L_22:
        /*005c*/ 	.word	0x00000000
        /*0060*/ 	.short	0x0001
        /*0062*/ 	.short	0x0008
        /*0064*/ 	.byte	0x00, 0xf4, 0x21, 0x00


	//----- nvinfo : EIATTR_KPARAM_INFO
	.align		4
.L_23:
        /*0068*/ 	.byte	0x04, 0x17
        /*006a*/ 	.short	(.L_25 - .L_24)
.L_24:
        /*006c*/ 	.word	0x00000000
        /*0070*/ 	.short	0x0000
        /*0072*/ 	.short	0x0000
        /*0074*/ 	.byte	0x00, 0xf4, 0x21, 0x00


	//----- nvinfo : EIATTR_SPARSE_MMA_MASK
	.align		4
.L_25:
        /*0078*/ 	.byte	0x03, 0x50
        /*007a*/ 	.short	0x0000


	//----- nvinfo : EIATTR_MAXREG_COUNT
	.align		4
        /*007c*/ 	.byte	0x03, 0x1b
        /*007e*/ 	.short	0x00ff


	//----- nvinfo : EIATTR_EXIT_INSTR_OFFSETS
	.align		4
        /*0080*/ 	.byte	0x04, 0x1c
        /*0082*/ 	.short	(.L_27 - .L_26)


	//   ....[0]....
.L_26:
        /*0084*/ 	.word	0x000002d0


	//----- nvinfo : EIATTR_REQNTID
	.align		4
.L_27:
        /*0088*/ 	.byte	0x04, 0x10
        /*008a*/ 	.short	(.L_29 - .L_28)
.L_28:
        /*008c*/ 	.word	0x00000080
        /*0090*/ 	.word	0x00000001
        /*0094*/ 	.word	0x00000001


	//----- nvinfo : EIATTR_CBANK_PARAM_SIZE
	.align		4
.L_29:
        /*0098*/ 	.byte	0x03, 0x19
        /*009a*/ 	.short	0x0034


	//----- nvinfo : EIATTR_PARAM_CBANK
	.align		4
        /*009c*/ 	.byte	0x04, 0x0a
        /*009e*/ 	.short	(.L_31 - .L_30)
	.align		4
.L_30:
        /*00a0*/ 	.word	index@(.nv.constant0.triton_poi_fused__native_batch_norm_legit_no_training_leaky_relu_28)
        /*00a4*/ 	.short	0x0210
        /*00a6*/ 	.short	0x0034


	//----- nvinfo : EIATTR_SW_WAR
	.align		4
.L_31:
        /*00a8*/ 	.byte	0x04, 0x36
        /*00aa*/ 	.short	(.L_33 - .L_32)
.L_32:
        /*00ac*/ 	.word	0x00000008
.L_33:


//--------------------- .nv.callgraph             --------------------------
	.section	.nv.callgraph,"",@"SHT_CUDA_CALLGRAPH"
	.align	4
	.sectionentsize	8
	.align		4
        /*0000*/ 	.word	0x00000000
	.align		4
        /*0004*/ 	.word	0xffffffff
	.align		4
        /*0008*/ 	.word	0x00000000
	.align		4
        /*000c*/ 	.word	0xfffffffe
	.align		4
        /*0010*/ 	.word	0x00000000
	.align		4
        /*0014*/ 	.word	0xfffffffd
	.align		4
        /*0018*/ 	.word	0x00000000
	.align		4
        /*001c*/ 	.word	0xfffffffc


//--------------------- .nv.constant4             --------------------------
	.section	.nv.constant4,"a",@progbits
	.align	8
	.align		8
.nv.constant4:
        /*0000*/ 	.dword	_$_str
	.align		8
        /*0008*/ 	.dword	_$_str_$_2


//--------------------- .text.triton_poi_fused__native_batch_norm_legit_no_training_leaky_relu_28 --------------------------
	.section	.text.triton_poi_fused__native_batch_norm_legit_no_training_leaky_relu_28,"ax",@progbits
	.align	128
        .global         triton_poi_fused__native_batch_norm_legit_no_training_leaky_relu_28
        .type           triton_poi_fused__native_batch_norm_legit_no_training_leaky_relu_28,@function
        .size           triton_poi_fused__native_batch_norm_legit_no_training_leaky_relu_28,(.L_x_1 - triton_poi_fused__native_batch_norm_legit_no_training_leaky_relu_28)
        .other          triton_poi_fused__native_batch_norm_legit_no_training_leaky_relu_28,@"STO_CUDA_ENTRY STV_DEFAULT"
triton_poi_fused__native_batch_norm_legit_no_training_leaky_relu_28:
.text.triton_poi_fused__native_batch_norm_legit_no_training_leaky_relu_28:
[----:B------:R-:W-:Y:S01]  /*0000*/  LDC R1, c[0x0][0x28] ;  /* 0x00000a00ff017b82 */ /* 0x000fe20000000800 */
[----:B------:R-:W1:Y:S07]  /*0010*/  S2R R0, SR_TID.X ;  /* 0x0000000000007919 */ /* 0x000e6e0000002100 */
[----:B------:R-:W2:Y:S01]  /*0020*/  LDC.64 R6, c[0x0][0x228] ;  /* 0x00008a00ff067b82 */ /* 0x000ea20000000a00 */
[----:B------:R-:W-:Y:S01]  /*0030*/  ULDC.64 UR4, c[0x0][0x208] ;  /* 0x0000820000047ab9 */ /* 0x000fe20000000a00 */
[----:B------:R-:W3:Y:S06]  /*0040*/  S2R R3, SR_CTAID.X ;  /* 0x0000000000037919 */ /* 0x000eec0000002500 */
[----:B------:R-:W4:Y:S08]  /*0050*/  LDC.64 R4, c[0x0][0x220] ;  /* 0x00008800ff047b82 */ /* 0x000f300000000a00 */
[----:B------:R-:W5:Y:S08]  /*0060*/  LDC.64 R8, c[0x0][0x230] ;  /* 0x00008c00ff087b82 */ /* 0x000f700000000a00 */
[----:B------:R-:W5:Y:S01]  /*0070*/  LDC.64 R10, c[0x0][0x238] ;  /* 0x00008e00ff0a7b82 */ /* 0x000f620000000a00 */
[----:B-1----:R-:W-:-:S02]  /*0080*/  LOP3.LUT R0, R0, 0x7f, RZ, 0xc0, !PT ;  /* 0x0000007f00007812 */ /* 0x002fc400078ec0ff */
[----:B---3--:R-:W-:Y:S02]  /*0090*/  SHF.R.S32.HI R2, RZ, 0x18, R3 ;  /* 0x00000018ff027819 */ /* 0x008fe40000011403 */
[----:B------:R-:W-:Y:S02]  /*00a0*/  LEA R0, R3, R0, 0x7 ;  /* 0x0000000003007211 */ /* 0x000fe400078e38ff */
[----:B------:R-:W-:-:S04]  /*00b0*/  SGXT R3, R2, 0x1 ;  /* 0x000000010203781a */ /* 0x000fc80000000200 */
[----:B------:R-:W-:-:S04]  /*00c0*/  LEA.HI R3, R3, R0, RZ, 0x9 ;  /* 0x0000000003037211 */ /* 0x000fc800078f48ff */
[----:B------:R-:W-:-:S04]  /*00d0*/  LOP3.LUT R3, R3, 0xfffffe00, RZ, 0xc0, !PT ;  /* 0xfffffe0003037812 */ /* 0x000fc800078ec0ff */
[----:B------:R-:W-:Y:S02]  /*00e0*/  IADD3 R13, R0, -R3, RZ ;  /* 0x80000003000d7210 */ /* 0x000fe40007ffe0ff */
[----:B------:R-:W1:Y:S03]  /*00f0*/  LDC.64 R2, c[0x0][0x218] ;  /* 0x00008600ff027b82 */ /* 0x000e660000000a00 */
[----:B--2---:R-:W-:-:S06]  /*0100*/  IMAD.WIDE R6, R13, 0x4, R6 ;  /* 0x000000040d067825 */ /* 0x004fcc00078e0206 */
[----:B------:R-:W2:Y:S01]  /*0110*/  LDG.E.EL R6, desc[UR4][R6.64] ;  /* 0x0000000406067981 */ /* 0x000ea2000c2e1900 */
[----:B----4-:R-:W-:-:S04]  /*0120*/  IMAD.WIDE R4, R13, 0x4, R4 ;  /* 0x000000040d047825 */ /* 0x010fc800078e0204 */
[C---:B-----5:R-:W-:Y:S02]  /*0130*/  IMAD.WIDE R8, R13.reuse, 0x4, R8 ;  /* 0x000000040d087825 */ /* 0x060fe400078e0208 */
[----:B------:R3:W4:Y:S02]  /*0140*/  LDG.E.EL R5, desc[UR4][R4.64] ;  /* 0x0000000404057981 */ /* 0x000724000c2e1900 */
[----:B0-----:R-:W-:Y:S02]  /*0150*/  IMAD.WIDE R10, R13, 0x4, R10 ;  /* 0x000000040d0a7825 */ /* 0x001fe400078e020a */
[----:B------:R-:W5:Y:S02]  /*0160*/  LDG.E.EL R8, desc[UR4][R8.64] ;  /* 0x0000000408087981 */ /* 0x000f64000c2e1900 */
[----:B-1----:R-:W-:Y:S02]  /*0170*/  IMAD.WIDE R2, R0, 0x4, R2 ;  /* 0x0000000400027825 */ /* 0x002fe400078e0202 */
[----:B------:R-:W5:Y:S04]  /*0180*/  LDG.E.EL R11, desc[UR4][R10.64] ;  /* 0x000000040a0b7981 */ /* 0x000f68000c2e1900 */
[----:B------:R-:W4:Y:S01]  /*0190*/  LDG.E R2, desc[UR4][R2.64] ;  /* 0x0000000402027981 */ /* 0x000f22000c1e1900 */
[----:B---3--:R-:W-:Y:S01]  /*01a0*/  HFMA2.MMA R4, -RZ, RZ, 1.625, 0 ;  /* 0x3e800000ff047435 */ /* 0x008fe200000001ff */
[----:B--2---:R-:W-:-:S04]  /*01b0*/  FADD R6, R6, 9.9999997473787516356e-06 ;  /* 0x3727c5ac06067421 */ /* 0x004fc80000000000 */
[----:B------:R-:W0:Y:S02]  /*01c0*/  MUFU.SQRT R7, R6 ;  /* 0x0000000600077308 */ /* 0x000e240000002000 */
[C---:B0-----:R-:W-:Y:S02]  /*01d0*/  FSETP.GT.AND P0, PT, R7.reuse, 8.50705917302346158658e+37, PT ;  /* 0x7e8000000700780b */ /* 0x041fe40003f04000 */
[----:B------:R-:W-:-:S11]  /*01e0*/  FSETP.GEU.AND P1, PT, R7, 1.175494350822287508e-38, PT ;  /* 0x008000000700780b */ /* 0x000fd60003f2e000 */
[----:B------:R-:W-:-:S04]  /*01f0*/  @P0 FMUL R7, R7, 0.25 ;  /* 0x3e80000007070820 */ /* 0x000fc80000400000 */
[----:B------:R-:W-:-:S06]  /*0200*/  @!P1 FMUL R7, R7, 16777216 ;  /* 0x4b80000007079820 */ /* 0x000fcc0000400000 */
[----:B------:R-:W0:Y:S01]  /*0210*/  MUFU.RCP R7, R7 ;  /* 0x0000000700077308 */ /* 0x000e220000001000 */
[----:B------:R-:W-:Y:S01]  /*0220*/  FSEL R4, R4, 1, P0 ;  /* 0x3f80000004047808 */ /* 0x000fe20000000000 */
[----:B----4-:R-:W-:Y:S02]  /*0230*/  FADD R5, R2, -R5 ;  /* 0x8000000502057221 */ /* 0x010fe40000000000 */
[----:B------:R-:W1:Y:S02]  /*0240*/  LDC.64 R2, c[0x0][0x210] ;  /* 0x00008400ff027b82 */ /* 0x000e640000000a00 */
[----:B------:R-:W-:-:S04]  /*0250*/  @!P1 FMUL R4, R4, 16777216 ;  /* 0x4b80000004049820 */ /* 0x000fc80000400000 */
[----:B0-----:R-:W-:-:S04]  /*0260*/  FMUL R4, R7, R4 ;  /* 0x0000000407047220 */ /* 0x001fc80000400000 */
[----:B------:R-:W-:-:S04]  /*0270*/  FMUL R4, R5, R4 ;  /* 0x0000000405047220 */ /* 0x000fc80000400000 */
[----:B-----5:R-:W-:-:S05]  /*0280*/  FFMA R11, R8, R4, R11 ;  /* 0x00000004080b7223 */ /* 0x020fca000000000b */
[----:B------:R-:W-:Y:S01]  /*0290*/  FSETP.GT.AND P0, PT, R11, RZ, PT ;  /* 0x000000ff0b00720b */ /* 0x000fe20003f04000 */
[----:B-1----:R-:W-:-:S12]  /*02a0*/  IMAD.WIDE R2, R0, 0x4, R2 ;  /* 0x0000000400027825 */ /* 0x002fd800078e0202 */
[----:B------:R-:W-:-:S05]  /*02b0*/  @!P0 FMUL R11, R11, 0.10000000149011611938 ;  /* 0x3dcccccd0b0b8820 */ /* 0x000fca0000400000 */
[----:B------:R-:W-:Y:S01]  /*02c0*/  STG.E desc[UR4][R2.64], R11 ;  /* 0x0000000b02007986 */ /* 0x000fe2000c101904 */
[----:B------:R-:W-:Y:S05]  /*02d0*/  EXIT ;  /* 0x000000000000794d */ /* 0x000fea0003800000 */
.L_x_0:
[----:B------:R-:W-:-:S00]  /*02e0*/  BRA `(.L_x_0) ;  /* 0xfffffffc00fc7947 */ /* 0x000fc0000383ffff */
[----:B------:R-:W-:-:S00]  /*02f0*/  NOP ;  /* 0x0000000000007918 */ /* 0x000fc00000000000 */
        /* <DEDUP_REMOVED lines=8> */
.L_x_1:


//--------------------- .nv.global.init           --------------------------
	.section	.nv.global.init,"aw",@progbits
.nv.global.init:
	.type		_$_str,@object
	.size		_$_str,(_$_str_$_2 - _$_str)
_$_str:
        /*0000*/ 	.byte	0x5f, 0x5f, 0x43, 0x55, 0x44, 0x41, 0x5f, 0x46, 0x54, 0x5a, 0x00
	.type		_$_str_$_2,@object
	.size		_$_str_$_2,(.L_1 - _$_str_$_2)
_$_str_$_2:
        /*000b*/ 	.byte	0x5f, 0x5f, 0x43, 0x55, 0x44, 0x41, 0x5f, 0x50, 0x52, 0x45, 0x43, 0x5f, 0x53, 0x51, 0x52, 0x54
        /*001b*/ 	.byte	0x00
.L_1:


//--------------------- .nv.constant0.triton_poi_fused__native_batch_norm_legit_no_training_leaky_relu_28 --------------------------
	.section	.nv.constant0.triton_poi_fused__native_batch_norm_legit_no_training_leaky_relu_28,"a",@progbits
	.sectionflags	@""
	.align	4
.nv.constant0.triton_poi_fused__native_batch_norm_legit_no_training_leaky_relu_28:
	.zero		580
